//
// Generated by NVIDIA NVVM Compiler
//
// Compiler Build ID: CL-36424714
// Cuda compilation tools, release 13.0, V13.0.88
// Based on NVVM 20.0.0
//

.version 9.0
.target sm_100
.address_size 64

	// .globl	_Z12mandelKernelffffiPiiii

.visible .entry _Z12mandelKernelffffiPiiii(
	.param .f32 _Z12mandelKernelffffiPiiii_param_0,
	.param .f32 _Z12mandelKernelffffiPiiii_param_1,
	.param .f32 _Z12mandelKernelffffiPiiii_param_2,
	.param .f32 _Z12mandelKernelffffiPiiii_param_3,
	.param .u32 _Z12mandelKernelffffiPiiii_param_4,
	.param .u64 .ptr .align 1 _Z12mandelKernelffffiPiiii_param_5,
	.param .u32 _Z12mandelKernelffffiPiiii_param_6,
	.param .u32 _Z12mandelKernelffffiPiiii_param_7,
	.param .u32 _Z12mandelKernelffffiPiiii_param_8
)
{
	.reg .pred 	%p<7>;
	.reg .b32 	%r<24>;
	.reg .b32 	%f<20>;
	.reg .b64 	%rd<5>;

	ld.param.f32 	%f9, [_Z12mandelKernelffffiPiiii_param_0];
	ld.param.f32 	%f10, [_Z12mandelKernelffffiPiiii_param_1];
	ld.param.f32 	%f11, [_Z12mandelKernelffffiPiiii_param_2];
	ld.param.f32 	%f12, [_Z12mandelKernelffffiPiiii_param_3];
	ld.param.u32 	%r7, [_Z12mandelKernelffffiPiiii_param_4];
	ld.param.u64 	%rd1, [_Z12mandelKernelffffiPiiii_param_5];
	ld.param.u32 	%r9, [_Z12mandelKernelffffiPiiii_param_6];
	ld.param.u32 	%r10, [_Z12mandelKernelffffiPiiii_param_7];
	ld.param.u32 	%r8, [_Z12mandelKernelffffiPiiii_param_8];
	mov.u32 	%r12, %tid.x;
	mov.u32 	%r13, %ctaid.x;
	mov.u32 	%r14, %ntid.x;
	mad.lo.s32 	%r1, %r13, %r14, %r12;
	mov.u32 	%r15, %tid.y;
	mov.u32 	%r16, %ctaid.y;
	mov.u32 	%r17, %ntid.y;
	mad.lo.s32 	%r18, %r16, %r17, %r15;
	setp.ge.s32 	%p1, %r1, %r9;
	setp.ge.s32 	%p2, %r18, %r10;
	or.pred  	%p3, %p1, %p2;
	@%p3 bra 	$L__BB0_6;
	cvt.rn.f32.s32 	%f13, %r1;
	fma.rn.f32 	%f1, %f9, %f13, %f11;
	cvt.rn.f32.u32 	%f14, %r18;
	fma.rn.f32 	%f2, %f10, %f14, %f12;
	shr.s32 	%r20, %r7, 2;
	mad.lo.s32 	%r3, %r20, %r18, %r1;
	setp.lt.s32 	%p4, %r8, 1;
	mov.b32 	%r23, 0;
	@%p4 bra 	$L__BB0_5;
	mov.b32 	%r22, 0;
	mov.f32 	%f18, %f2;
	mov.f32 	%f19, %f1;
$L__BB0_3:
	mul.f32 	%f5, %f19, %f19;
	mul.f32 	%f6, %f18, %f18;
	add.f32 	%f15, %f5, %f6;
	setp.gt.f32 	%p5, %f15, 0f40800000;
	mov.u32 	%r23, %r22;
	@%p5 bra 	$L__BB0_5;
	sub.f32 	%f16, %f5, %f6;
	add.f32 	%f17, %f19, %f19;
	add.f32 	%f19, %f1, %f16;
	fma.rn.f32 	%f18, %f17, %f18, %f2;
	add.s32 	%r22, %r22, 1;
	setp.ne.s32 	%p6, %r22, %r8;
	mov.u32 	%r23, %r8;
	@%p6 bra 	$L__BB0_3;
$L__BB0_5:
	cvta.to.global.u64 	%rd2, %rd1;
	mul.wide.s32 	%rd3, %r3, 4;
	add.s64 	%rd4, %rd2, %rd3;
	st.global.u32 	[%rd4], %r23;
$L__BB0_6:
	ret;

}


// ===== COMPILED SASS (sm_100) =====

	.target	sm_100

	.elftype	@"ET_EXEC"


//--------------------- .note.nv.tkinfo           --------------------------
	.section	.note.nv.tkinfo,"",@"SHT_NOTE"
	.sectionflags	@"SHF_NOTE_NV_TKINFO"
	.tkinfo
        /*0018*/ 	.word	0x00000002
        /*0030*/ 	.string	""
        /*0030*/ 	.string	"ptxas"
        /*0030*/ 	.string	"Cuda compilation tools, release 13.0, V13.0.88"
        /*0030*/ 	.string	"Build cuda_13.0.r13.0/compiler.36424714_0"
        /*0030*/ 	.string	"-arch sm_100 -m 64 "



//--------------------- .note.nv.cuinfo           --------------------------
	.section	.note.nv.cuinfo,"",@"SHT_NOTE"
	.sectionflags	@"SHF_NOTE_NV_CUINFO"
        /*0018*/ 	.short	0x0002
        /*001a*/ 	.short	0x0064
        /*001c*/ 	.short	0x0082
	.zero		2


//--------------------- .nv.info                  --------------------------
	.section	.nv.info,"",@"SHT_CUDA_INFO"
	.align	4


	//----- nvinfo : EIATTR_REGCOUNT
	.align		4
        /*0000*/ 	.byte	0x04, 0x2f
        /*0002*/ 	.short	(.L_1 - .L_0)
	.align		4
.L_0:
        /*0004*/ 	.word	index@(_Z12mandelKernelffffiPiiii)
        /*0008*/ 	.word	0x00000010


	//----- nvinfo : EIATTR_FRAME_SIZE
	.align		4
.L_1:
        /*000c*/ 	.byte	0x04, 0x11
        /*000e*/ 	.short	(.L_3 - .L_2)
	.align		4
.L_2:
        /*0010*/ 	.word	index@(_Z12mandelKernelffffiPiiii)
        /*0014*/ 	.word	0x00000000


	//----- nvinfo : EIATTR_MIN_STACK_SIZE
	.align		4
.L_3:
        /*0018*/ 	.byte	0x04, 0x12
        /*001a*/ 	.short	(.L_5 - .L_4)
	.align		4
.L_4:
        /*001c*/ 	.word	index@(_Z12mandelKernelffffiPiiii)
        /*0020*/ 	.word	0x00000000
.L_5:


//--------------------- .nv.compat                --------------------------
	.section	.nv.compat,"",@"SHT_CUDA_COMPAT_INFO"
	.align	4
        /*0000*/ 	.byte	0x02, 0x09, 0x00, 0x00, 0x02, 0x02, 0x01, 0x00, 0x02, 0x05, 0x05, 0x00, 0x03, 0x07, 0x01, 0x01
        /*0010*/ 	.byte	0x02, 0x03, 0x00, 0x00, 0x02, 0x06, 0x01, 0x00, 0x04, 0x0b, 0x08, 0x00, 0x01, 0x00, 0x00, 0x00
        /*0020*/ 	.byte	0x00, 0x00, 0x00, 0x00


//--------------------- .nv.info._Z12mandelKernelffffiPiiii --------------------------
	.section	.nv.info._Z12mandelKernelffffiPiiii,"",@"SHT_CUDA_INFO"
	.sectionflags	@""
	.align	4


	//----- nvinfo : EIATTR_CUDA_API_VERSION
	.align		4
        /*0000*/ 	.byte	0x04, 0x37
        /*0002*/ 	.short	(.L_7 - .L_6)
.L_6:
        /*0004*/ 	.word	0x00000082


	//----- nvinfo : EIATTR_KPARAM_INFO
	.align		4
.L_7:
        /*0008*/ 	.byte	0x04, 0x17
        /*000a*/ 	.short	(.L_9 - .L_8)
.L_8:
        /*000c*/ 	.word	0x00000000
        /*0010*/ 	.short	0x0008
        /*0012*/ 	.short	0x0028
        /*0014*/ 	.byte	0x00, 0xf0, 0x11, 0x00


	//----- nvinfo : EIATTR_KPARAM_INFO
	.align		4
.L_9:
        /*0018*/ 	.byte	0x04, 0x17
        /*001a*/ 	.short	(.L_11 - .L_10)
.L_10:
        /*001c*/ 	.word	0x00000000
        /*0020*/ 	.short	0x0007
        /*0022*/ 	.short	0x0024
        /*0024*/ 	.byte	0x00, 0xf0, 0x11, 0x00


	//----- nvinfo : EIATTR_KPARAM_INFO
	.align		4
.L_11:
        /*0028*/ 	.byte	0x04, 0x17
        /*002a*/ 	.short	(.L_13 - .L_12)
.L_12:
        /*002c*/ 	.word	0x00000000
        /*0030*/ 	.short	0x0006
        /*0032*/ 	.short	0x0020
        /*0034*/ 	.byte	0x00, 0xf0, 0x11, 0x00


	//----- nvinfo : EIATTR_KPARAM_INFO
	.align		4
.L_13:
        /*0038*/ 	.byte	0x04, 0x17
        /*003a*/ 	.short	(.L_15 - .L_14)
.L_14:
        /*003c*/ 	.word	0x00000000
        /*0040*/ 	.short	0x0005
        /*0042*/ 	.short	0x0018
        /*0044*/ 	.byte	0x00, 0xf5, 0x21, 0x00


	//----- nvinfo : EIATTR_KPARAM_INFO
	.align		4
.L_15:
        /*0048*/ 	.byte	0x04, 0x17
        /*004a*/ 	.short	(.L_17 - .L_16)
.L_16:
        /*004c*/ 	.word	0x00000000
        /*0050*/ 	.short	0x0004
        /*0052*/ 	.short	0x0010
        /*0054*/ 	.byte	0x00, 0xf0, 0x11, 0x00


	//----- nvinfo : EIATTR_KPARAM_INFO
	.align		4
.L_17:
        /*0058*/ 	.byte	0x04, 0x17
        /*005a*/ 	.short	(.L_19 - .L_18)
.L_18:
        /*005c*/ 	.word	0x00000000
        /*0060*/ 	.short	0x0003
        /*0062*/ 	.short	0x000c
        /*0064*/ 	.byte	0x00, 0xf0, 0x11, 0x00


	//----- nvinfo : EIATTR_KPARAM_INFO
	.align		4
.L_19:
        /*0068*/ 	.byte	0x04, 0x17
        /*006a*/ 	.short	(.L_21 - .L_20)
.L_20:
        /*006c*/ 	.word	0x00000000
        /*0070*/ 	.short	0x0002
        /*0072*/ 	.short	0x0008
        /*0074*/ 	.byte	0x00, 0xf0, 0x11, 0x00


	//----- nvinfo : EIATTR_KPARAM_INFO
	.align		4
.L_21:
        /*0078*/ 	.byte	0x04, 0x17
        /*007a*/ 	.short	(.L_23 - .L_22)
.L_22:
        /*007c*/ 	.word	0x00000000
        /*0080*/ 	.short	0x0001
        /*0082*/ 	.short	0x0004
        /*0084*/ 	.byte	0x00, 0xf0, 0x11, 0x00


	//----- nvinfo : EIATTR_KPARAM_INFO
	.align		4
.L_23:
        /*0088*/ 	.byte	0x04, 0x17
        /*008a*/ 	.short	(.L_25 - .L_24)
.L_24:
        /*008c*/ 	.word	0x00000000
        /*0090*/ 	.short	0x0000
        /*0092*/ 	.short	0x0000
        /*0094*/ 	.byte	0x00, 0xf0, 0x11, 0x00


	//----- nvinfo : EIATTR_SPARSE_MMA_MASK
	.align		4
.L_25:
        /*0098*/ 	.byte	0x03, 0x50
        /*009a*/ 	.short	0x0000


	//----- nvinfo : EIATTR_MAXREG_COUNT
	.align		4
        /*009c*/ 	.byte	0x03, 0x1b
        /*009e*/ 	.short	0x00ff


	//----- nvinfo : EIATTR_MERCURY_ISA_VERSION
	.align		4
        /*00a0*/ 	.byte	0x03, 0x5f
        /*00a2*/ 	.short	0x0101


	//----- nvinfo : EIATTR_VRC_CTA_INIT_COUNT
	.align		4
        /*00a4*/ 	.byte	0x02, 0x4a
	.zero		1
	.zero		1


	//----- nvinfo : EIATTR_EXIT_INSTR_OFFSETS
	.align		4
        /*00a8*/ 	.byte	0x04, 0x1c
        /*00aa*/ 	.short	(.L_27 - .L_26)


	//   ....[0]....
.L_26:
        /*00ac*/ 	.word	0x000000c0


	//   ....[1]....
        /*00b0*/ 	.word	0x00000320


	//----- nvinfo : EIATTR_CRS_STACK_SIZE
	.align		4
.L_27:
        /*00b4*/ 	.byte	0x04, 0x1e
        /*00b6*/ 	.short	(.L_29 - .L_28)
.L_28:
        /*00b8*/ 	.word	0x00000000


	//----- nvinfo : EIATTR_CBANK_PARAM_SIZE
	.align		4
.L_29:
        /*00bc*/ 	.byte	0x03, 0x19
        /*00be*/ 	.short	0x002c


	//----- nvinfo : EIATTR_PARAM_CBANK
	.align		4
        /*00c0*/ 	.byte	0x04, 0x0a
        /*00c2*/ 	.short	(.L_31 - .L_30)
	.align		4
.L_30:
        /*00c4*/ 	.word	index@(.nv.constant0._Z12mandelKernelffffiPiiii)
        /*00c8*/ 	.short	0x0380
        /*00ca*/ 	.short	0x002c


	//----- nvinfo : EIATTR_SW_WAR
	.align		4
.L_31:
        /*00cc*/ 	.byte	0x04, 0x36
        /*00ce*/ 	.short	(.L_33 - .L_32)
.L_32:
        /*00d0*/ 	.word	0x00000008
.L_33:


//--------------------- .nv.callgraph             --------------------------
	.section	.nv.callgraph,"",@"SHT_CUDA_CALLGRAPH"
	.align	4
	.sectionentsize	8
	.align		4
        /*0000*/ 	.word	0x00000000
	.align		4
        /*0004*/ 	.word	0xffffffff
	.align		4
        /*0008*/ 	.word	0x00000000
	.align		4
        /*000c*/ 	.word	0xfffffffe
	.align		4
        /*0010*/ 	.word	0x00000000
	.align		4
        /*0014*/ 	.word	0xfffffffd
	.align		4
        /*0018*/ 	.word	0x00000000
	.align		4
        /*001c*/ 	.word	0xfffffffc


//--------------------- .text._Z12mandelKernelffffiPiiii --------------------------
	.section	.text._Z12mandelKernelffffiPiiii,"ax",@progbits
	.align	128
        .global         _Z12mandelKernelffffiPiiii
        .type           _Z12mandelKernelffffiPiiii,@function
        .size           _Z12mandelKernelffffiPiiii,(.L_x_4 - _Z12mandelKernelffffiPiiii)
        .other          _Z12mandelKernelffffiPiiii,@"STO_CUDA_ENTRY STV_DEFAULT"
_Z12mandelKernelffffiPiiii:
.text._Z12mandelKernelffffiPiiii:
[----:B------:R-:W-:Y:S01]  /*0000*/  LDC R1, c[0x0][0x37c] ;  /* 0x0000df00ff017b82 */ /* 0x000fe20000000800 */
[----:B------:R-:W0:Y:S07]  /*0010*/  S2R R3, SR_TID.Y ;  /* 0x0000000000037919 */ /* 0x000e2e0000002200 */
[----:B------:R-:W1:Y:S01]  /*0020*/  LDC R5, c[0x0][0x360] ;  /* 0x0000d800ff057b82 */ /* 0x000e620000000800 */
[----:B------:R-:W2:Y:S01]  /*0030*/  LDCU.64 UR6, c[0x0][0x3a0] ;  /* 0x00007400ff0677ac */ /* 0x000ea20008000a00 */
[----:B------:R-:W1:Y:S06]  /*0040*/  S2R R0, SR_TID.X ;  /* 0x0000000000007919 */ /* 0x000e6c0000002100 */
[----:B------:R-:W0:Y:S08]  /*0050*/  S2UR UR5, SR_CTAID.Y ;  /* 0x00000000000579c3 */ /* 0x000e300000002600 */
[----:B------:R-:W0:Y:S08]  /*0060*/  LDC R2, c[0x0][0x364] ;  /* 0x0000d900ff027b82 */ /* 0x000e300000000800 */
[----:B------:R-:W1:Y:S01]  /*0070*/  S2UR UR4, SR_CTAID.X ;  /* 0x00000000000479c3 */ /* 0x000e620000002500 */
[----:B0-----:R-:W-:-:S05]  /*0080*/  IMAD R3, R2, UR5, R3 ;  /* 0x0000000502037c24 */ /* 0x001fca000f8e0203 */
[----:B--2---:R-:W-:Y:S01]  /*0090*/  ISETP.GE.AND P0, PT, R3, UR7, PT ;  /* 0x0000000703007c0c */ /* 0x004fe2000bf06270 */
[----:B-1----:R-:W-:-:S05]  /*00a0*/  IMAD R0, R5, UR4, R0 ;  /* 0x0000000405007c24 */ /* 0x002fca000f8e0200 */
[----:B------:R-:W-:-:S13]  /*00b0*/  ISETP.GE.OR P0, PT, R0, UR6, P0 ;  /* 0x0000000600007c0c */ /* 0x000fda0008706670 */
[----:B------:R-:W-:Y:S05]  /*00c0*/  @P0 EXIT ;  /* 0x000000000000094d */ /* 0x000fea0003800000 */
[----:B------:R-:W0:Y:S01]  /*00d0*/  LDCU UR5, c[0x0][0x3a8] ;  /* 0x00007500ff0577ac */ /* 0x000e220008000800 */
[----:B------:R-:W1:Y:S01]  /*00e0*/  LDC.64 R8, c[0x0][0x380] ;  /* 0x0000e000ff087b82 */ /* 0x000e620000000a00 */
[----:B------:R-:W-:Y:S01]  /*00f0*/  I2FP.F32.U32 R2, R3 ;  /* 0x0000000300027245 */ /* 0x000fe20000201000 */
[----:B------:R-:W2:Y:S01]  /*0100*/  LDCU UR4, c[0x0][0x390] ;  /* 0x00007200ff0477ac */ /* 0x000ea20008000800 */
[----:B------:R-:W-:Y:S01]  /*0110*/  I2FP.F32.S32 R5, R0 ;  /* 0x0000000000057245 */ /* 0x000fe20000201400 */
[----:B------:R-:W3:Y:S04]  /*0120*/  LDCU.64 UR6, c[0x0][0x358] ;  /* 0x00006b00ff0677ac */ /* 0x000ee80008000a00 */
[----:B------:R-:W1:Y:S01]  /*0130*/  LDC.64 R10, c[0x0][0x388] ;  /* 0x0000e200ff0a7b82 */ /* 0x000e620000000a00 */
[----:B0-----:R-:W-:-:S02]  /*0140*/  UISETP.GE.AND UP0, UPT, UR5, 0x1, UPT ;  /* 0x000000010500788c */ /* 0x001fc4000bf06270 */
[----:B--2---:R-:W-:-:S06]  /*0150*/  USHF.R.S32.HI UR4, URZ, 0x2, UR4 ;  /* 0x00000002ff047899 */ /* 0x004fcc0008011404 */
[----:B------:R-:W-:Y:S02]  /*0160*/  IMAD R7, R3, UR4, R0 ;  /* 0x0000000403077c24 */ /* 0x000fe4000f8e0200 */
[----:B-1----:R-:W-:Y:S01]  /*0170*/  FFMA R2, R2, R9, R11 ;  /* 0x0000000902027223 */ /* 0x002fe2000000000b */
[----:B------:R-:W-:Y:S02]  /*0180*/  HFMA2 R9, -RZ, RZ, 0, 0 ;  /* 0x00000000ff097431 */ /* 0x000fe400000001ff */
[----:B------:R-:W-:Y:S01]  /*0190*/  FFMA R5, R5, R8, R10 ;  /* 0x0000000805057223 */ /* 0x000fe2000000000a */
[----:B---3--:R-:W-:Y:S06]  /*01a0*/  BRA.U !UP0, `(.L_x_0) ;  /* 0x0000000108507547 */ /* 0x008fec000b800000 */
[----:B------:R-:W-:Y:S01]  /*01b0*/  BSSY.RECONVERGENT B0, `(.L_x_0) ;  /* 0x0000013000007945 */ /* 0x000fe20003800200 */
[----:B------:R-:W-:Y:S01]  /*01c0*/  MOV R9, RZ ;  /* 0x000000ff00097202 */ /* 0x000fe20000000f00 */
[----:B------:R-:W0:Y:S01]  /*01d0*/  LDCU UR4, c[0x0][0x3a8] ;  /* 0x00007500ff0477ac */ /* 0x000e220008000800 */
[----:B------:R-:W-:Y:S02]  /*01e0*/  MOV R3, R2 ;  /* 0x0000000200037202 */ /* 0x000fe40000000f00 */
[----:B------:R-:W-:Y:S01]  /*01f0*/  MOV R0, R5 ;  /* 0x0000000500007202 */ /* 0x000fe20000000f00 */
[----:B------:R-:W1:Y:S06]  /*0200*/  LDCU UR5, c[0x0][0x3a8] ;  /* 0x00007500ff0577ac */ /* 0x000e6c0008000800 */
.L_x_2:
[----:B------:R-:W-:Y:S01]  /*0210*/  FMUL R4, R0, R0 ;  /* 0x0000000000047220 */ /* 0x000fe20000400000 */
[----:B------:R-:W-:-:S04]  /*0220*/  FMUL R13, R3, R3 ;  /* 0x00000003030d7220 */ /* 0x000fc80000400000 */
[----:B------:R-:W-:-:S05]  /*0230*/  FADD R6, R4, R13 ;  /* 0x0000000d04067221 */ /* 0x000fca0000000000 */
[----:B------:R-:W-:-:S13]  /*0240*/  FSETP.GT.AND P0, PT, R6, 4, PT ;  /* 0x408000000600780b */ /* 0x000fda0003f04000 */
[----:B------:R-:W-:Y:S05]  /*0250*/  @P0 BRA `(.L_x_1) ;  /* 0x0000000000200947 */ /* 0x000fea0003800000 */
[----:B------:R-:W-:Y:S01]  /*0260*/  IADD3 R9, PT, PT, R9, 0x1, RZ ;  /* 0x0000000109097810 */ /* 0x000fe20007ffe0ff */
[----:B------:R-:W-:Y:S01]  /*0270*/  FADD R11, R0, R0 ;  /* 0x00000000000b7221 */ /* 0x000fe20000000000 */
[----:B------:R-:W-:Y:S02]  /*0280*/  FADD R0, R4, -R13 ;  /* 0x8000000d04007221 */ /* 0x000fe40000000000 */
[----:B-1----:R-:W-:Y:S01]  /*0290*/  ISETP.NE.AND P0, PT, R9, UR5, PT ;  /* 0x0000000509007c0c */ /* 0x002fe2000bf05270 */
[----:B------:R-:W-:Y:S01]  /*02a0*/  FFMA R3, R11, R3, R2 ;  /* 0x000000030b037223 */ /* 0x000fe20000000002 */
[----:B------:R-:W-:-:S11]  /*02b0*/  FADD R0, R5, R0 ;  /* 0x0000000005007221 */ /* 0x000fd60000000000 */
[----:B------:R-:W-:Y:S05]  /*02c0*/  @P0 BRA `(.L_x_2) ;  /* 0xfffffffc00d00947 */ /* 0x000fea000383ffff */
[----:B0-----:R-:W-:-:S07]  /*02d0*/  MOV R9, UR4 ;  /* 0x0000000400097c02 */ /* 0x001fce0008000f00 */
.L_x_1:
[----:B01----:R-:W-:Y:S05]  /*02e0*/  BSYNC.RECONVERGENT B0 ;  /* 0x0000000000007941 */ /* 0x003fea0003800200 */
.L_x_0:
[----:B------:R-:W0:Y:S02]  /*02f0*/  LDC.64 R2, c[0x0][0x398] ;  /* 0x0000e600ff027b82 */ /* 0x000e240000000a00 */
[----:B0-----:R-:W-:-:S05]  /*0300*/  IMAD.WIDE R2, R7, 0x4, R2 ;  /* 0x0000000407027825 */ /* 0x001fca00078e0202 */
[----:B------:R-:W-:Y:S01]  /*0310*/  STG.E desc[UR6][R2.64], R9 ;  /* 0x0000000902007986 */ /* 0x000fe2000c101906 */
[----:B------:R-:W-:Y:S05]  /*0320*/  EXIT ;  /* 0x000000000000794d */ /* 0x000fea0003800000 */
.L_x_3:
[----:B------:R-:W-:-:S00]  /*0330*/  BRA `(.L_x_3) ;  /* 0xfffffffc00fc7947 */ /* 0x000fc0000383ffff */
[----:B------:R-:W-:-:S00]  /*0340*/  NOP ;  /* 0x0000000000007918 */ /* 0x000fc00000000000 */
        /* <DEDUP_REMOVED lines=11> */
.L_x_4:


//--------------------- .nv.shared.reserved.0     --------------------------
	.section	.nv.shared.reserved.0,"aw",@nobits
	.weak		__nv_reservedSMEM_offset_0_alias
	.size		__nv_reservedSMEM_offset_0_alias, 0, 64
	.other		__nv_reservedSMEM_offset_0_alias,@"STO_CUDA_RESERVED_SHARED STV_DEFAULT"
__nv_reservedSMEM_offset_0_alias:
	.zero		0
	.zero		64


//--------------------- .nv.constant0._Z12mandelKernelffffiPiiii --------------------------
	.section	.nv.constant0._Z12mandelKernelffffiPiiii,"a",@progbits
	.sectionflags	@""
	.align	4
.nv.constant0._Z12mandelKernelffffiPiiii:
	.zero		940


//--------------------- SYMBOLS --------------------------

	.type		.nv.reservedSmem.offset0,@object
	.size		.nv.reservedSmem.offset0,0x4
